//
// Generated by NVIDIA NVVM Compiler
//
// Compiler Build ID: CL-36424714
// Cuda compilation tools, release 13.0, V13.0.88
// Based on NVVM 20.0.0
//

.version 9.0
.target sm_100
.address_size 64

	// .globl	default_function_kernel

.visible .entry default_function_kernel(
	.param .u64 .ptr .align 1 default_function_kernel_param_0,
	.param .u64 .ptr .align 1 default_function_kernel_param_1
)
.maxntid 45
{
	.reg .pred 	%p<4>;
	.reg .b32 	%r<4>;
	.reg .b32 	%f<23>;
	.reg .b64 	%rd<8>;

	ld.param.u64 	%rd1, [default_function_kernel_param_0];
	ld.param.u64 	%rd2, [default_function_kernel_param_1];
	cvta.to.global.u64 	%rd3, %rd1;
	cvta.to.global.u64 	%rd4, %rd2;
	mov.u32 	%r1, %ctaid.x;
	mov.u32 	%r2, %tid.x;
	mad.lo.s32 	%r3, %r1, 45, %r2;
	mul.wide.u32 	%rd5, %r3, 4;
	add.s64 	%rd6, %rd4, %rd5;
	ld.global.nc.f32 	%f1, [%rd6];
	abs.f32 	%f2, %f1;
	fma.rn.f32 	%f3, %f2, 0fBF000000, 0f3F000000;
	rsqrt.approx.ftz.f32 	%f4, %f3;
	mul.f32 	%f5, %f4, %f3;
	mul.f32 	%f6, %f4, 0fBF000000;
	fma.rn.f32 	%f7, %f5, %f6, 0f3F000000;
	fma.rn.f32 	%f8, %f5, %f7, %f5;
	setp.eq.f32 	%p1, %f2, 0f3F800000;
	selp.f32 	%f9, 0f00000000, %f8, %p1;
	setp.gt.f32 	%p2, %f2, 0f3F0F5C29;
	selp.f32 	%f10, %f9, %f2, %p2;
	mul.f32 	%f11, %f10, %f10;
	fma.rn.f32 	%f12, %f11, 0f3D4DD2F7, 0f3C99CA97;
	fma.rn.f32 	%f13, %f12, %f11, 0f3D3F90E8;
	fma.rn.f32 	%f14, %f13, %f11, 0f3D993CCF;
	fma.rn.f32 	%f15, %f14, %f11, 0f3E2AAC04;
	mul.f32 	%f16, %f11, %f15;
	fma.rn.f32 	%f17, %f16, %f10, %f10;
	mul.f32 	%f18, %f17, 0fC0000000;
	fma.rn.f32 	%f19, 0f3F6EE581, 0f3FD774EB, %f18;
	selp.f32 	%f20, %f19, %f17, %p2;
	setp.num.f32 	%p3, %f20, %f20;
	copysign.f32 	%f21, %f1, %f20;
	selp.f32 	%f22, %f21, %f20, %p3;
	add.s64 	%rd7, %rd3, %rd5;
	st.global.f32 	[%rd7], %f22;
	ret;

}


// ===== COMPILED SASS (sm_100) =====

	.target	sm_100

	.elftype	@"ET_EXEC"


//--------------------- .note.nv.tkinfo           --------------------------
	.section	.note.nv.tkinfo,"",@"SHT_NOTE"
	.sectionflags	@"SHF_NOTE_NV_TKINFO"
	.tkinfo
        /*0018*/ 	.word	0x00000002
        /*0030*/ 	.string	""
        /*0030*/ 	.string	"ptxas"
        /*0030*/ 	.string	"Cuda compilation tools, release 13.0, V13.0.88"
        /*0030*/ 	.string	"Build cuda_13.0.r13.0/compiler.36424714_0"
        /*0030*/ 	.string	"-arch sm_100 -m 64 "



//--------------------- .note.nv.cuinfo           --------------------------
	.section	.note.nv.cuinfo,"",@"SHT_NOTE"
	.sectionflags	@"SHF_NOTE_NV_CUINFO"
        /*0018*/ 	.short	0x0002
        /*001a*/ 	.short	0x0064
        /*001c*/ 	.short	0x0082
	.zero		2


//--------------------- .nv.info                  --------------------------
	.section	.nv.info,"",@"SHT_CUDA_INFO"
	.align	4


	//----- nvinfo : EIATTR_REGCOUNT
	.align		4
        /*0000*/ 	.byte	0x04, 0x2f
        /*0002*/ 	.short	(.L_1 - .L_0)
	.align		4
.L_0:
        /*0004*/ 	.word	index@(default_function_kernel)
        /*0008*/ 	.word	0x0000000c


	//----- nvinfo : EIATTR_FRAME_SIZE
	.align		4
.L_1:
        /*000c*/ 	.byte	0x04, 0x11
        /*000e*/ 	.short	(.L_3 - .L_2)
	.align		4
.L_2:
        /*0010*/ 	.word	index@(default_function_kernel)
        /*0014*/ 	.word	0x00000000


	//----- nvinfo : EIATTR_MIN_STACK_SIZE
	.align		4
.L_3:
        /*0018*/ 	.byte	0x04, 0x12
        /*001a*/ 	.short	(.L_5 - .L_4)
	.align		4
.L_4:
        /*001c*/ 	.word	index@(default_function_kernel)
        /*0020*/ 	.word	0x00000000
.L_5:


//--------------------- .nv.compat                --------------------------
	.section	.nv.compat,"",@"SHT_CUDA_COMPAT_INFO"
	.align	4
        /*0000*/ 	.byte	0x02, 0x09, 0x00, 0x00, 0x02, 0x02, 0x01, 0x00, 0x02, 0x05, 0x05, 0x00, 0x03, 0x07, 0x01, 0x01
        /*0010*/ 	.byte	0x02, 0x03, 0x00, 0x00, 0x02, 0x06, 0x01, 0x00, 0x04, 0x0b, 0x08, 0x00, 0x01, 0x00, 0x00, 0x00
        /*0020*/ 	.byte	0x00, 0x00, 0x00, 0x00


//--------------------- .nv.info.default_function_kernel --------------------------
	.section	.nv.info.default_function_kernel,"",@"SHT_CUDA_INFO"
	.sectionflags	@""
	.align	4


	//----- nvinfo : EIATTR_CUDA_API_VERSION
	.align		4
        /*0000*/ 	.byte	0x04, 0x37
        /*0002*/ 	.short	(.L_7 - .L_6)
.L_6:
        /*0004*/ 	.word	0x00000082


	//----- nvinfo : EIATTR_KPARAM_INFO
	.align		4
.L_7:
        /*0008*/ 	.byte	0x04, 0x17
        /*000a*/ 	.short	(.L_9 - .L_8)
.L_8:
        /*000c*/ 	.word	0x00000000
        /*0010*/ 	.short	0x0001
        /*0012*/ 	.short	0x0008
        /*0014*/ 	.byte	0x00, 0xf5, 0x21, 0x00


	//----- nvinfo : EIATTR_KPARAM_INFO
	.align		4
.L_9:
        /*0018*/ 	.byte	0x04, 0x17
        /*001a*/ 	.short	(.L_11 - .L_10)
.L_10:
        /*001c*/ 	.word	0x00000000
        /*0020*/ 	.short	0x0000
        /*0022*/ 	.short	0x0000
        /*0024*/ 	.byte	0x00, 0xf5, 0x21, 0x00


	//----- nvinfo : EIATTR_SPARSE_MMA_MASK
	.align		4
.L_11:
        /*0028*/ 	.byte	0x03, 0x50
        /*002a*/ 	.short	0x0000


	//----- nvinfo : EIATTR_MAXREG_COUNT
	.align		4
        /*002c*/ 	.byte	0x03, 0x1b
        /*002e*/ 	.short	0x00ff


	//----- nvinfo : EIATTR_MERCURY_ISA_VERSION
	.align		4
        /*0030*/ 	.byte	0x03, 0x5f
        /*0032*/ 	.short	0x0101


	//----- nvinfo : EIATTR_VRC_CTA_INIT_COUNT
	.align		4
        /*0034*/ 	.byte	0x02, 0x4a
	.zero		1
	.zero		1


	//----- nvinfo : EIATTR_EXIT_INSTR_OFFSETS
	.align		4
        /*0038*/ 	.byte	0x04, 0x1c
        /*003a*/ 	.short	(.L_13 - .L_12)


	//   ....[0]....
.L_12:
        /*003c*/ 	.word	0x00000240


	//----- nvinfo : EIATTR_MAX_THREADS
	.align		4
.L_13:
        /*0040*/ 	.byte	0x04, 0x05
        /*0042*/ 	.short	(.L_15 - .L_14)
.L_14:
        /*0044*/ 	.word	0x0000002d
        /*0048*/ 	.word	0x00000001
        /*004c*/ 	.word	0x00000001


	//----- nvinfo : EIATTR_CBANK_PARAM_SIZE
	.align		4
.L_15:
        /*0050*/ 	.byte	0x03, 0x19
        /*0052*/ 	.short	0x0010


	//----- nvinfo : EIATTR_PARAM_CBANK
	.align		4
        /*0054*/ 	.byte	0x04, 0x0a
        /*0056*/ 	.short	(.L_17 - .L_16)
	.align		4
.L_16:
        /*0058*/ 	.word	index@(.nv.constant0.default_function_kernel)
        /*005c*/ 	.short	0x0380
        /*005e*/ 	.short	0x0010


	//----- nvinfo : EIATTR_SW_WAR
	.align		4
.L_17:
        /*0060*/ 	.byte	0x04, 0x36
        /*0062*/ 	.short	(.L_19 - .L_18)
.L_18:
        /*0064*/ 	.word	0x00000008
.L_19:


//--------------------- .nv.callgraph             --------------------------
	.section	.nv.callgraph,"",@"SHT_CUDA_CALLGRAPH"
	.align	4
	.sectionentsize	8
	.align		4
        /*0000*/ 	.word	0x00000000
	.align		4
        /*0004*/ 	.word	0xffffffff
	.align		4
        /*0008*/ 	.word	0x00000000
	.align		4
        /*000c*/ 	.word	0xfffffffe
	.align		4
        /*0010*/ 	.word	0x00000000
	.align		4
        /*0014*/ 	.word	0xfffffffd
	.align		4
        /*0018*/ 	.word	0x00000000
	.align		4
        /*001c*/ 	.word	0xfffffffc


//--------------------- .text.default_function_kernel --------------------------
	.section	.text.default_function_kernel,"ax",@progbits
	.align	128
        .global         default_function_kernel
        .type           default_function_kernel,@function
        .size           default_function_kernel,(.L_x_1 - default_function_kernel)
        .other          default_function_kernel,@"STO_CUDA_ENTRY STV_DEFAULT"
default_function_kernel:
.text.default_function_kernel:
[----:B------:R-:W-:Y:S01]  /*0000*/  LDC R1, c[0x0][0x37c] ;  /* 0x0000df00ff017b82 */ /* 0x000fe20000000800 */
[----:B------:R-:W0:Y:S07]  /*0010*/  S2R R5, SR_CTAID.X ;  /* 0x0000000000057919 */ /* 0x000e2e0000002500 */
[----:B------:R-:W1:Y:S01]  /*0020*/  LDC.64 R2, c[0x0][0x388] ;  /* 0x0000e200ff027b82 */ /* 0x000e620000000a00 */
[----:B------:R-:W2:Y:S01]  /*0030*/  LDCU.64 UR4, c[0x0][0x358] ;  /* 0x00006b00ff0477ac */ /* 0x000ea20008000a00 */
[----:B------:R-:W0:Y:S02]  /*0040*/  S2R R0, SR_TID.X ;  /* 0x0000000000007919 */ /* 0x000e240000002100 */
[----:B0-----:R-:W-:-:S04]  /*0050*/  IMAD R5, R5, 0x2d, R0 ;  /* 0x0000002d05057824 */ /* 0x001fc800078e0200 */
[----:B-1----:R-:W-:-:S05]  /*0060*/  IMAD.WIDE.U32 R2, R5, 0x4, R2 ;  /* 0x0000000405027825 */ /* 0x002fca00078e0002 */
[----:B--2---:R0:W2:Y:S01]  /*0070*/  LDG.E.CONSTANT R0, desc[UR4][R2.64] ;  /* 0x0000000402007981 */ /* 0x0040a2000c1e9900 */
[----:B------:R-:W-:Y:S01]  /*0080*/  HFMA2 R7, -RZ, RZ, 1.75, 0 ;  /* 0x3f000000ff077431 */ /* 0x000fe200000001ff */
[----:B0-----:R-:W-:-:S04]  /*0090*/  MOV R3, 0x3d4dd2f7 ;  /* 0x3d4dd2f700037802 */ /* 0x001fc80000000f00 */
[C---:B--2---:R-:W-:Y:S01]  /*00a0*/  FFMA R4, |R0|.reuse, -R7, 0.5 ;  /* 0x3f00000000047423 */ /* 0x044fe20000000a07 */
[C---:B------:R-:W-:Y:S02]  /*00b0*/  FSETP.NEU.AND P1, PT, |R0|.reuse, 1, PT ;  /* 0x3f8000000000780b */ /* 0x040fe40003f2d200 */
[----:B------:R-:W-:Y:S01]  /*00c0*/  FSETP.GT.AND P0, PT, |R0|, 0.56000000238418579102, PT ;  /* 0x3f0f5c290000780b */ /* 0x000fe20003f04200 */
[----:B------:R-:W0:Y:S02]  /*00d0*/  MUFU.RSQ R7, R4 ;  /* 0x0000000400077308 */ /* 0x000e240000001400 */
[----:B0-----:R-:W-:Y:S01]  /*00e0*/  FMUL R6, R4, R7 ;  /* 0x0000000704067220 */ /* 0x001fe20000400000 */
[----:B------:R-:W-:-:S04]  /*00f0*/  FMUL R7, R7, -0.5 ;  /* 0xbf00000007077820 */ /* 0x000fc80000400000 */
[----:B------:R-:W-:-:S04]  /*0100*/  FFMA R7, R6, R7, 0.5 ;  /* 0x3f00000006077423 */ /* 0x000fc80000000007 */
[----:B------:R-:W-:-:S05]  /*0110*/  FFMA R7, R6, R7, R6 ;  /* 0x0000000706077223 */ /* 0x000fca0000000006 */
[----:B------:R-:W-:-:S04]  /*0120*/  FSEL R7, R7, RZ, P1 ;  /* 0x000000ff07077208 */ /* 0x000fc80000800000 */
[----:B------:R-:W-:-:S05]  /*0130*/  FSEL R7, R7, |R0|, P0 ;  /* 0x4000000007077208 */ /* 0x000fca0000000000 */
[----:B------:R-:W-:-:S04]  /*0140*/  FMUL R6, R7, R7 ;  /* 0x0000000707067220 */ /* 0x000fc80000400000 */
[----:B------:R-:W-:-:S04]  /*0150*/  FFMA R3, R6, R3, 0.018773360177874565125 ;  /* 0x3c99ca9706037423 */ /* 0x000fc80000000003 */
[----:B------:R-:W-:-:S04]  /*0160*/  FFMA R3, R6, R3, 0.046769052743911743164 ;  /* 0x3d3f90e806037423 */ /* 0x000fc80000000003 */
[----:B------:R-:W-:-:S04]  /*0170*/  FFMA R3, R6, R3, 0.074823014438152313232 ;  /* 0x3d993ccf06037423 */ /* 0x000fc80000000003 */
[C---:B------:R-:W-:Y:S02]  /*0180*/  FFMA R9, R6.reuse, R3, 0.16667181253433227539 ;  /* 0x3e2aac0406097423 */ /* 0x040fe40000000003 */
[----:B------:R-:W0:Y:S02]  /*0190*/  LDC.64 R2, c[0x0][0x380] ;  /* 0x0000e000ff027b82 */ /* 0x000e240000000a00 */
[----:B------:R-:W-:Y:S01]  /*01a0*/  FMUL R6, R6, R9 ;  /* 0x0000000906067220 */ /* 0x000fe20000400000 */
[----:B------:R-:W-:-:S03]  /*01b0*/  HFMA2 R9, -RZ, RZ, 1.9599609375, 20144 ;  /* 0x3fd774ebff097431 */ /* 0x000fc600000001ff */
[----:B------:R-:W-:-:S04]  /*01c0*/  FFMA R7, R7, R6, R7 ;  /* 0x0000000607077223 */ /* 0x000fc80000000007 */
[----:B------:R-:W-:-:S04]  /*01d0*/  FMUL R4, R7, -2 ;  /* 0xc000000007047820 */ /* 0x000fc80000400000 */
[----:B------:R-:W-:-:S05]  /*01e0*/  @P0 FFMA R7, R9, 0.93318945169448852539, R4 ;  /* 0x3f6ee58109070823 */ /* 0x000fca0000000004 */
[C---:B------:R-:W-:Y:S02]  /*01f0*/  FSETP.NAN.AND P0, PT, R7.reuse, R7, PT ;  /* 0x000000070700720b */ /* 0x040fe40003f08000 */
[----:B------:R-:W-:Y:S01]  /*0200*/  LOP3.LUT R0, R7, 0x80000000, R0, 0xb8, !PT ;  /* 0x8000000007007812 */ /* 0x000fe200078eb800 */
[----:B0-----:R-:W-:-:S03]  /*0210*/  IMAD.WIDE.U32 R2, R5, 0x4, R2 ;  /* 0x0000000405027825 */ /* 0x001fc600078e0002 */
[----:B------:R-:W-:-:S05]  /*0220*/  FSEL R7, R0, R7, !P0 ;  /* 0x0000000700077208 */ /* 0x000fca0004000000 */
[----:B------:R-:W-:Y:S01]  /*0230*/  STG.E desc[UR4][R2.64], R7 ;  /* 0x0000000702007986 */ /* 0x000fe2000c101904 */
[----:B------:R-:W-:Y:S05]  /*0240*/  EXIT ;  /* 0x000000000000794d */ /* 0x000fea0003800000 */
.L_x_0:
[----:B------:R-:W-:-:S00]  /*0250*/  BRA `(.L_x_0) ;  /* 0xfffffffc00fc7947 */ /* 0x000fc0000383ffff */
[----:B------:R-:W-:-:S00]  /*0260*/  NOP ;  /* 0x0000000000007918 */ /* 0x000fc00000000000 */
        /* <DEDUP_REMOVED lines=9> */
.L_x_1:


//--------------------- .nv.shared.reserved.0     --------------------------
	.section	.nv.shared.reserved.0,"aw",@nobits
	.weak		__nv_reservedSMEM_offset_0_alias
	.size		__nv_reservedSMEM_offset_0_alias, 0, 64
	.other		__nv_reservedSMEM_offset_0_alias,@"STO_CUDA_RESERVED_SHARED STV_DEFAULT"
__nv_reservedSMEM_offset_0_alias:
	.zero		0
	.zero		64


//--------------------- .nv.constant0.default_function_kernel --------------------------
	.section	.nv.constant0.default_function_kernel,"a",@progbits
	.sectionflags	@""
	.align	4
.nv.constant0.default_function_kernel:
	.zero		912


//--------------------- SYMBOLS --------------------------

	.type		.nv.reservedSmem.offset0,@object
	.size		.nv.reservedSmem.offset0,0x4
